.version 6.5
.target sm_30
.address_size 64

.entry add_param_ptr(
	.param .u64 input,
	.param .u64 output
)
{
	.reg .u64 	    in_addr;
    .reg .u64 	    out_addr;
    .reg .u64 	    temp;
    .reg .u64 	    temp2;

    mov.b64         in_addr, input;
    mov.b64         out_addr, output;

	ld.param.u64 	in_addr, [in_addr+0];
    ld.param.u64 	out_addr, [out_addr+0];

    ld.u64          temp, [in_addr];
	add.u64		    temp2, temp, 1;
    st.u64          [out_addr], temp2;
	ret;
}


// ===== COMPILED SASS (sm_100) =====

	.target	sm_100

	.elftype	@"ET_EXEC"


//--------------------- .note.nv.tkinfo           --------------------------
	.section	.note.nv.tkinfo,"",@"SHT_NOTE"
	.sectionflags	@"SHF_NOTE_NV_TKINFO"
	.tkinfo
        /*0018*/ 	.word	0x00000002
        /*0030*/ 	.string	""
        /*0030*/ 	.string	"ptxas"
        /*0030*/ 	.string	"Cuda compilation tools, release 13.0, V13.0.88"
        /*0030*/ 	.string	"Build cuda_13.0.r13.0/compiler.36424714_0"
        /*0030*/ 	.string	"-arch sm_100 "



//--------------------- .note.nv.cuinfo           --------------------------
	.section	.note.nv.cuinfo,"",@"SHT_NOTE"
	.sectionflags	@"SHF_NOTE_NV_CUINFO"
        /*0018*/ 	.short	0x0002
        /*001a*/ 	.short	0x001e
        /*001c*/ 	.short	0x0082
	.zero		2


//--------------------- .nv.info                  --------------------------
	.section	.nv.info,"",@"SHT_CUDA_INFO"
	.align	4


	//----- nvinfo : EIATTR_REGCOUNT
	.align		4
        /*0000*/ 	.byte	0x04, 0x2f
        /*0002*/ 	.short	(.L_1 - .L_0)
	.align		4
.L_0:
        /*0004*/ 	.word	index@(add_param_ptr)
        /*0008*/ 	.word	0x0000000a


	//----- nvinfo : EIATTR_FRAME_SIZE
	.align		4
.L_1:
        /*000c*/ 	.byte	0x04, 0x11
        /*000e*/ 	.short	(.L_3 - .L_2)
	.align		4
.L_2:
        /*0010*/ 	.word	index@(add_param_ptr)
        /*0014*/ 	.word	0x00000000


	//----- nvinfo : EIATTR_MIN_STACK_SIZE
	.align		4
.L_3:
        /*0018*/ 	.byte	0x04, 0x12
        /*001a*/ 	.short	(.L_5 - .L_4)
	.align		4
.L_4:
        /*001c*/ 	.word	index@(add_param_ptr)
        /*0020*/ 	.word	0x00000000
.L_5:


//--------------------- .nv.compat                --------------------------
	.section	.nv.compat,"",@"SHT_CUDA_COMPAT_INFO"
	.align	4
        /*0000*/ 	.byte	0x02, 0x09, 0x00, 0x00, 0x02, 0x02, 0x01, 0x00, 0x02, 0x05, 0x05, 0x00, 0x03, 0x07, 0x01, 0x01
        /*0010*/ 	.byte	0x02, 0x03, 0x00, 0x00, 0x02, 0x06, 0x01, 0x00, 0x04, 0x0b, 0x08, 0x00, 0x09, 0x00, 0x00, 0x00
        /*0020*/ 	.byte	0x00, 0x00, 0x00, 0x00


//--------------------- .nv.info.add_param_ptr    --------------------------
	.section	.nv.info.add_param_ptr,"",@"SHT_CUDA_INFO"
	.sectionflags	@""
	.align	4


	//----- nvinfo : EIATTR_CUDA_API_VERSION
	.align		4
        /*0000*/ 	.byte	0x04, 0x37
        /*0002*/ 	.short	(.L_7 - .L_6)
.L_6:
        /*0004*/ 	.word	0x00000082


	//----- nvinfo : EIATTR_KPARAM_INFO
	.align		4
.L_7:
        /*0008*/ 	.byte	0x04, 0x17
        /*000a*/ 	.short	(.L_9 - .L_8)
.L_8:
        /*000c*/ 	.word	0x00000000
        /*0010*/ 	.short	0x0001
        /*0012*/ 	.short	0x0008
        /*0014*/ 	.byte	0x00, 0xf0, 0x21, 0x00


	//----- nvinfo : EIATTR_KPARAM_INFO
	.align		4
.L_9:
        /*0018*/ 	.byte	0x04, 0x17
        /*001a*/ 	.short	(.L_11 - .L_10)
.L_10:
        /*001c*/ 	.word	0x00000000
        /*0020*/ 	.short	0x0000
        /*0022*/ 	.short	0x0000
        /*0024*/ 	.byte	0x00, 0xf0, 0x21, 0x00


	//----- nvinfo : EIATTR_SPARSE_MMA_MASK
	.align		4
.L_11:
        /*0028*/ 	.byte	0x03, 0x50
        /*002a*/ 	.short	0x0000


	//----- nvinfo : EIATTR_MAXREG_COUNT
	.align		4
        /*002c*/ 	.byte	0x03, 0x1b
        /*002e*/ 	.short	0x00ff


	//----- nvinfo : EIATTR_MERCURY_ISA_VERSION
	.align		4
        /*0030*/ 	.byte	0x03, 0x5f
        /*0032*/ 	.short	0x0101


	//----- nvinfo : EIATTR_VRC_CTA_INIT_COUNT
	.align		4
        /*0034*/ 	.byte	0x02, 0x4a
	.zero		1
	.zero		1


	//----- nvinfo : EIATTR_EXIT_INSTR_OFFSETS
	.align		4
        /*0038*/ 	.byte	0x04, 0x1c
        /*003a*/ 	.short	(.L_13 - .L_12)


	//   ....[0]....
.L_12:
        /*003c*/ 	.word	0x00000080


	//----- nvinfo : EIATTR_CBANK_PARAM_SIZE
	.align		4
.L_13:
        /*0040*/ 	.byte	0x03, 0x19
        /*0042*/ 	.short	0x0010


	//----- nvinfo : EIATTR_PARAM_CBANK
	.align		4
        /*0044*/ 	.byte	0x04, 0x0a
        /*0046*/ 	.short	(.L_15 - .L_14)
	.align		4
.L_14:
        /*0048*/ 	.word	index@(.nv.constant0.add_param_ptr)
        /*004c*/ 	.short	0x0380
        /*004e*/ 	.short	0x0010


	//----- nvinfo : EIATTR_SW_WAR
	.align		4
.L_15:
        /*0050*/ 	.byte	0x04, 0x36
        /*0052*/ 	.short	(.L_17 - .L_16)
.L_16:
        /*0054*/ 	.word	0x00000008
.L_17:


//--------------------- .nv.callgraph             --------------------------
	.section	.nv.callgraph,"",@"SHT_CUDA_CALLGRAPH"
	.align	4
	.sectionentsize	8
	.align		4
        /*0000*/ 	.word	0x00000000
	.align		4
        /*0004*/ 	.word	0xffffffff
	.align		4
        /*0008*/ 	.word	0x00000000
	.align		4
        /*000c*/ 	.word	0xfffffffe
	.align		4
        /*0010*/ 	.word	0x00000000
	.align		4
        /*0014*/ 	.word	0xfffffffd
	.align		4
        /*0018*/ 	.word	0x00000000
	.align		4
        /*001c*/ 	.word	0xfffffffc


//--------------------- .text.add_param_ptr       --------------------------
	.section	.text.add_param_ptr,"ax",@progbits
	.align	128
.text.add_param_ptr:
        .type           add_param_ptr,@function
        .size           add_param_ptr,(.L_x_1 - add_param_ptr)
        .other          add_param_ptr,@"STO_CUDA_ENTRY STV_DEFAULT"
add_param_ptr:
[----:B------:R-:W-:Y:S08]  /*0000*/  LDC R1, c[0x0][0x37c] ;  /* 0x0000df00ff017b82 */ /* 0x000ff00000000800 */
[----:B------:R-:W0:Y:S01]  /*0010*/  LDC.64 R2, c[0x0][0x380] ;  /* 0x0000e000ff027b82 */ /* 0x000e220000000a00 */
[----:B------:R-:W0:Y:S02]  /*0020*/  LDCU.64 UR4, c[0x0][0x358] ;  /* 0x00006b00ff0477ac */ /* 0x000e240008000a00 */
[----:B0-----:R-:W2:Y:S05]  /*0030*/  LD.E.64 R2, desc[UR4][R2.64] ;  /* 0x0000000402027980 */ /* 0x001eaa000c101b00 */
[----:B------:R-:W0:Y:S01]  /*0040*/  LDC.64 R4, c[0x0][0x388] ;  /* 0x0000e200ff047b82 */ /* 0x000e220000000a00 */
[----:B--2---:R-:W-:-:S04]  /*0050*/  IADD3 R6, P0, PT, R2, 0x1, RZ ;  /* 0x0000000102067810 */ /* 0x004fc80007f1e0ff */
[----:B------:R-:W-:-:S05]  /*0060*/  IADD3.X R7, PT, PT, RZ, R3, RZ, P0, !PT ;  /* 0x00000003ff077210 */ /* 0x000fca00007fe4ff */
[----:B0-----:R-:W-:Y:S01]  /*0070*/  ST.E.64 desc[UR4][R4.64], R6 ;  /* 0x0000000604007985 */ /* 0x001fe2000c101b04 */
[----:B------:R-:W-:Y:S05]  /*0080*/  EXIT ;  /* 0x000000000000794d */ /* 0x000fea0003800000 */
.L_x_0:
[----:B------:R-:W-:-:S00]  /*0090*/  BRA `(.L_x_0) ;  /* 0xfffffffc00fc7947 */ /* 0x000fc0000383ffff */
[----:B------:R-:W-:-:S00]  /*00a0*/  NOP ;  /* 0x0000000000007918 */ /* 0x000fc00000000000 */
        /* <DEDUP_REMOVED lines=13> */
.L_x_1:


//--------------------- .nv.shared.reserved.0     --------------------------
	.section	.nv.shared.reserved.0,"aw",@nobits
	.weak		__nv_reservedSMEM_offset_0_alias
	.size		__nv_reservedSMEM_offset_0_alias, 0, 64
	.other		__nv_reservedSMEM_offset_0_alias,@"STO_CUDA_RESERVED_SHARED STV_DEFAULT"
__nv_reservedSMEM_offset_0_alias:
	.zero		0
	.zero		64


//--------------------- .nv.constant0.add_param_ptr --------------------------
	.section	.nv.constant0.add_param_ptr,"a",@progbits
	.sectionflags	@""
	.align	4
.nv.constant0.add_param_ptr:
	.zero		912


//--------------------- SYMBOLS --------------------------

	.type		.nv.reservedSmem.offset0,@object
	.size		.nv.reservedSmem.offset0,0x4
